//
// Generated by NVIDIA NVVM Compiler
//
// Compiler Build ID: CL-36424714
// Cuda compilation tools, release 13.0, V13.0.88
// Based on NVVM 20.0.0
//

.version 9.0
.target sm_100
.address_size 64

	// .globl	_Z18merge2SortedLists1PiS_S_ii
.extern .func  (.param .b32 func_retval0) vprintf
(
	.param .b64 vprintf_param_0,
	.param .b64 vprintf_param_1
)
;
.global .align 1 .b8 $str[41] = {73, 100, 120, 32, 61, 32, 37, 100, 44, 32, 111, 116, 104, 101, 114, 73, 100, 120, 32, 61, 32, 37, 100, 32, 102, 111, 114, 32, 101, 108, 101, 109, 101, 110, 116, 32, 37, 100, 32, 10};

.visible .entry _Z18merge2SortedLists1PiS_S_ii(
	.param .u64 .ptr .align 1 _Z18merge2SortedLists1PiS_S_ii_param_0,
	.param .u64 .ptr .align 1 _Z18merge2SortedLists1PiS_S_ii_param_1,
	.param .u64 .ptr .align 1 _Z18merge2SortedLists1PiS_S_ii_param_2,
	.param .u32 _Z18merge2SortedLists1PiS_S_ii_param_3,
	.param .u32 _Z18merge2SortedLists1PiS_S_ii_param_4
)
{
	.local .align 8 .b8 	__local_depot0[16];
	.reg .b64 	%SP;
	.reg .b64 	%SPL;
	.reg .pred 	%p<11>;
	.reg .b32 	%r<57>;
	.reg .b64 	%rd<27>;

	mov.u64 	%SPL, __local_depot0;
	cvta.local.u64 	%SP, %SPL;
	ld.param.u64 	%rd7, [_Z18merge2SortedLists1PiS_S_ii_param_0];
	ld.param.u64 	%rd8, [_Z18merge2SortedLists1PiS_S_ii_param_1];
	ld.param.u64 	%rd9, [_Z18merge2SortedLists1PiS_S_ii_param_2];
	ld.param.u32 	%r21, [_Z18merge2SortedLists1PiS_S_ii_param_3];
	ld.param.u32 	%r22, [_Z18merge2SortedLists1PiS_S_ii_param_4];
	cvta.to.global.u64 	%rd1, %rd9;
	cvta.to.global.u64 	%rd2, %rd7;
	cvta.to.global.u64 	%rd3, %rd8;
	add.u64 	%rd10, %SP, 0;
	add.u64 	%rd4, %SPL, 0;
	mov.u32 	%r23, %ntid.x;
	mov.u32 	%r24, %ctaid.x;
	mov.u32 	%r25, %tid.x;
	mad.lo.s32 	%r1, %r23, %r24, %r25;
	add.s32 	%r26, %r22, %r21;
	setp.ge.s32 	%p1, %r1, %r26;
	@%p1 bra 	$L__BB0_12;
	setp.ge.s32 	%p2, %r1, %r21;
	@%p2 bra 	$L__BB0_7;
	mul.wide.s32 	%rd19, %r1, 4;
	add.s64 	%rd5, %rd2, %rd19;
	ld.global.u32 	%r2, [%rd5];
	setp.lt.s32 	%p7, %r22, 1;
	mov.b32 	%r53, 0;
	@%p7 bra 	$L__BB0_6;
	add.s32 	%r51, %r22, -1;
	mov.b32 	%r52, 0;
$L__BB0_4:
	sub.s32 	%r41, %r51, %r52;
	shr.u32 	%r42, %r41, 31;
	add.s32 	%r43, %r41, %r42;
	shr.s32 	%r44, %r43, 1;
	add.s32 	%r53, %r44, %r52;
	mul.wide.s32 	%rd20, %r53, 4;
	add.s64 	%rd21, %rd3, %rd20;
	ld.global.u32 	%r7, [%rd21];
	setp.eq.s32 	%p8, %r7, %r2;
	@%p8 bra 	$L__BB0_6;
	setp.lt.s32 	%p9, %r7, %r2;
	add.s32 	%r45, %r53, 1;
	add.s32 	%r46, %r53, -1;
	selp.b32 	%r52, %r45, %r52, %p9;
	selp.b32 	%r51, %r51, %r46, %p9;
	setp.le.s32 	%p10, %r52, %r51;
	mov.u32 	%r53, %r52;
	@%p10 bra 	$L__BB0_4;
$L__BB0_6:
	add.s32 	%r47, %r53, %r1;
	mul.wide.s32 	%rd22, %r47, 4;
	add.s64 	%rd23, %rd1, %rd22;
	st.global.u32 	[%rd23], %r2;
	ld.global.u32 	%r48, [%rd5];
	st.local.v2.u32 	[%rd4], {%r1, %r53};
	st.local.u32 	[%rd4+8], %r48;
	mov.u64 	%rd24, $str;
	cvta.global.u64 	%rd25, %rd24;
	{ // callseq 1, 0
	.param .b64 param0;
	st.param.b64 	[param0], %rd25;
	.param .b64 param1;
	st.param.b64 	[param1], %rd10;
	.param .b32 retval0;
	call.uni (retval0), 
	vprintf, 
	(
	param0, 
	param1
	);
	ld.param.b32 	%r49, [retval0];
	} // callseq 1
	bra.uni 	$L__BB0_12;
$L__BB0_7:
	sub.s32 	%r11, %r1, %r21;
	mul.wide.s32 	%rd11, %r11, 4;
	add.s64 	%rd6, %rd3, %rd11;
	ld.global.u32 	%r12, [%rd6];
	setp.lt.s32 	%p3, %r21, 1;
	mov.b32 	%r56, 0;
	@%p3 bra 	$L__BB0_11;
	add.s32 	%r54, %r21, -1;
	mov.b32 	%r55, 0;
$L__BB0_9:
	sub.s32 	%r29, %r54, %r55;
	shr.u32 	%r30, %r29, 31;
	add.s32 	%r31, %r29, %r30;
	shr.s32 	%r32, %r31, 1;
	add.s32 	%r56, %r32, %r55;
	mul.wide.s32 	%rd12, %r56, 4;
	add.s64 	%rd13, %rd2, %rd12;
	ld.global.u32 	%r17, [%rd13];
	setp.eq.s32 	%p4, %r17, %r12;
	@%p4 bra 	$L__BB0_11;
	setp.lt.s32 	%p5, %r17, %r12;
	add.s32 	%r33, %r56, 1;
	add.s32 	%r34, %r56, -1;
	selp.b32 	%r55, %r33, %r55, %p5;
	selp.b32 	%r54, %r54, %r34, %p5;
	setp.le.s32 	%p6, %r55, %r54;
	mov.u32 	%r56, %r55;
	@%p6 bra 	$L__BB0_9;
$L__BB0_11:
	add.s32 	%r35, %r56, %r11;
	mul.wide.s32 	%rd14, %r35, 4;
	add.s64 	%rd15, %rd1, %rd14;
	st.global.u32 	[%rd15], %r12;
	ld.global.u32 	%r36, [%rd6];
	st.local.v2.u32 	[%rd4], {%r11, %r56};
	st.local.u32 	[%rd4+8], %r36;
	mov.u64 	%rd16, $str;
	cvta.global.u64 	%rd17, %rd16;
	{ // callseq 0, 0
	.param .b64 param0;
	st.param.b64 	[param0], %rd17;
	.param .b64 param1;
	st.param.b64 	[param1], %rd10;
	.param .b32 retval0;
	call.uni (retval0), 
	vprintf, 
	(
	param0, 
	param1
	);
	ld.param.b32 	%r37, [retval0];
	} // callseq 0
$L__BB0_12:
	ret;

}


// ===== COMPILED SASS (sm_100) =====

	.target	sm_100

	.elftype	@"ET_EXEC"


//--------------------- .note.nv.tkinfo           --------------------------
	.section	.note.nv.tkinfo,"",@"SHT_NOTE"
	.sectionflags	@"SHF_NOTE_NV_TKINFO"
	.tkinfo
        /*0018*/ 	.word	0x00000002
        /*0030*/ 	.string	""
        /*0030*/ 	.string	"ptxas"
        /*0030*/ 	.string	"Cuda compilation tools, release 13.0, V13.0.88"
        /*0030*/ 	.string	"Build cuda_13.0.r13.0/compiler.36424714_0"
        /*0030*/ 	.string	"-arch sm_100 -m 64 "



//--------------------- .note.nv.cuinfo           --------------------------
	.section	.note.nv.cuinfo,"",@"SHT_NOTE"
	.sectionflags	@"SHF_NOTE_NV_CUINFO"
        /*0018*/ 	.short	0x0002
        /*001a*/ 	.short	0x0064
        /*001c*/ 	.short	0x0082
	.zero		2


//--------------------- .nv.info                  --------------------------
	.section	.nv.info,"",@"SHT_CUDA_INFO"
	.align	4


	//----- nvinfo : EIATTR_REGCOUNT
	.align		4
        /*0000*/ 	.byte	0x04, 0x2f
        /*0002*/ 	.short	(.L_2 - .L_1)
	.align		4
.L_1:
        /*0004*/ 	.word	index@(_Z18merge2SortedLists1PiS_S_ii)
        /*0008*/ 	.word	0x00000018


	//----- nvinfo : EIATTR_FRAME_SIZE
	.align		4
.L_2:
        /*000c*/ 	.byte	0x04, 0x11
        /*000e*/ 	.short	(.L_4 - .L_3)
	.align		4
.L_3:
        /*0010*/ 	.word	index@(_Z18merge2SortedLists1PiS_S_ii)
        /*0014*/ 	.word	0x00000010


	//----- nvinfo : EIATTR_MIN_STACK_SIZE
	.align		4
.L_4:
        /*0018*/ 	.byte	0x04, 0x12
        /*001a*/ 	.short	(.L_6 - .L_5)
	.align		4
.L_5:
        /*001c*/ 	.word	index@(_Z18merge2SortedLists1PiS_S_ii)
        /*0020*/ 	.word	0x00000010
.L_6:


//--------------------- .nv.compat                --------------------------
	.section	.nv.compat,"",@"SHT_CUDA_COMPAT_INFO"
	.align	4
        /*0000*/ 	.byte	0x02, 0x09, 0x00, 0x00, 0x02, 0x02, 0x01, 0x00, 0x02, 0x05, 0x05, 0x00, 0x03, 0x07, 0x01, 0x01
        /*0010*/ 	.byte	0x02, 0x03, 0x00, 0x00, 0x02, 0x06, 0x01, 0x00, 0x04, 0x0b, 0x08, 0x00, 0x09, 0x00, 0x00, 0x00
        /*0020*/ 	.byte	0x00, 0x00, 0x00, 0x00


//--------------------- .nv.info._Z18merge2SortedLists1PiS_S_ii --------------------------
	.section	.nv.info._Z18merge2SortedLists1PiS_S_ii,"",@"SHT_CUDA_INFO"
	.sectionflags	@""
	.align	4


	//----- nvinfo : EIATTR_CUDA_API_VERSION
	.align		4
        /*0000*/ 	.byte	0x04, 0x37
        /*0002*/ 	.short	(.L_8 - .L_7)
.L_7:
        /*0004*/ 	.word	0x00000082


	//----- nvinfo : EIATTR_KPARAM_INFO
	.align		4
.L_8:
        /*0008*/ 	.byte	0x04, 0x17
        /*000a*/ 	.short	(.L_10 - .L_9)
.L_9:
        /*000c*/ 	.word	0x00000000
        /*0010*/ 	.short	0x0004
        /*0012*/ 	.short	0x001c
        /*0014*/ 	.byte	0x00, 0xf0, 0x11, 0x00


	//----- nvinfo : EIATTR_KPARAM_INFO
	.align		4
.L_10:
        /*0018*/ 	.byte	0x04, 0x17
        /*001a*/ 	.short	(.L_12 - .L_11)
.L_11:
        /*001c*/ 	.word	0x00000000
        /*0020*/ 	.short	0x0003
        /*0022*/ 	.short	0x0018
        /*0024*/ 	.byte	0x00, 0xf0, 0x11, 0x00


	//----- nvinfo : EIATTR_KPARAM_INFO
	.align		4
.L_12:
        /*0028*/ 	.byte	0x04, 0x17
        /*002a*/ 	.short	(.L_14 - .L_13)
.L_13:
        /*002c*/ 	.word	0x00000000
        /*0030*/ 	.short	0x0002
        /*0032*/ 	.short	0x0010
        /*0034*/ 	.byte	0x00, 0xf5, 0x21, 0x00


	//----- nvinfo : EIATTR_KPARAM_INFO
	.align		4
.L_14:
        /*0038*/ 	.byte	0x04, 0x17
        /*003a*/ 	.short	(.L_16 - .L_15)
.L_15:
        /*003c*/ 	.word	0x00000000
        /*0040*/ 	.short	0x0001
        /*0042*/ 	.short	0x0008
        /*0044*/ 	.byte	0x00, 0xf5, 0x21, 0x00


	//----- nvinfo : EIATTR_KPARAM_INFO
	.align		4
.L_16:
        /*0048*/ 	.byte	0x04, 0x17
        /*004a*/ 	.short	(.L_18 - .L_17)
.L_17:
        /*004c*/ 	.word	0x00000000
        /*0050*/ 	.short	0x0000
        /*0052*/ 	.short	0x0000
        /*0054*/ 	.byte	0x00, 0xf5, 0x21, 0x00


	//----- nvinfo : EIATTR_SPARSE_MMA_MASK
	.align		4
.L_18:
        /*0058*/ 	.byte	0x03, 0x50
        /*005a*/ 	.short	0x0000


	//----- nvinfo : EIATTR_MAXREG_COUNT
	.align		4
        /*005c*/ 	.byte	0x03, 0x1b
        /*005e*/ 	.short	0x00ff


	//----- nvinfo : EIATTR_EXTERNS
	.align		4
        /*0060*/ 	.byte	0x04, 0x0f
        /*0062*/ 	.short	(.L_20 - .L_19)


	//   ....[0]....
	.align		4
.L_19:
        /*0064*/ 	.word	index@(vprintf)


	//----- nvinfo : EIATTR_MERCURY_ISA_VERSION
	.align		4
.L_20:
        /*0068*/ 	.byte	0x03, 0x5f
        /*006a*/ 	.short	0x0101


	//----- nvinfo : EIATTR_VRC_CTA_INIT_COUNT
	.align		4
        /*006c*/ 	.byte	0x02, 0x4a
	.zero		1
	.zero		1


	//----- nvinfo : EIATTR_SYSCALL_OFFSETS
	.align		4
        /*0070*/ 	.byte	0x04, 0x46
        /*0072*/ 	.short	(.L_22 - .L_21)


	//   ....[0]....
.L_21:
        /*0074*/ 	.word	0x000003b0


	//   ....[1]....
        /*0078*/ 	.word	0x00000680


	//----- nvinfo : EIATTR_EXIT_INSTR_OFFSETS
	.align		4
.L_22:
        /*007c*/ 	.byte	0x04, 0x1c
        /*007e*/ 	.short	(.L_24 - .L_23)


	//   ....[0]....
.L_23:
        /*0080*/ 	.word	0x000000d0


	//   ....[1]....
        /*0084*/ 	.word	0x000003c0


	//   ....[2]....
        /*0088*/ 	.word	0x00000690


	//----- nvinfo : EIATTR_CRS_STACK_SIZE
	.align		4
.L_24:
        /*008c*/ 	.byte	0x04, 0x1e
        /*008e*/ 	.short	(.L_26 - .L_25)
.L_25:
        /*0090*/ 	.word	0x00000000


	//----- nvinfo : EIATTR_CBANK_PARAM_SIZE
	.align		4
.L_26:
        /*0094*/ 	.byte	0x03, 0x19
        /*0096*/ 	.short	0x0020


	//----- nvinfo : EIATTR_PARAM_CBANK
	.align		4
        /*0098*/ 	.byte	0x04, 0x0a
        /*009a*/ 	.short	(.L_28 - .L_27)
	.align		4
.L_27:
        /*009c*/ 	.word	index@(.nv.constant0._Z18merge2SortedLists1PiS_S_ii)
        /*00a0*/ 	.short	0x0380
        /*00a2*/ 	.short	0x0020


	//----- nvinfo : EIATTR_SW_WAR
	.align		4
.L_28:
        /*00a4*/ 	.byte	0x04, 0x36
        /*00a6*/ 	.short	(.L_30 - .L_29)
.L_29:
        /*00a8*/ 	.word	0x00000008
.L_30:


//--------------------- .nv.callgraph             --------------------------
	.section	.nv.callgraph,"",@"SHT_CUDA_CALLGRAPH"
	.align	4
	.sectionentsize	8
	.align		4
        /*0000*/ 	.word	0x00000000
	.align		4
        /*0004*/ 	.word	0xffffffff
	.align		4
        /*0008*/ 	.word	index@(_Z18merge2SortedLists1PiS_S_ii)
	.align		4
        /*000c*/ 	.word	index@(vprintf)
	.align		4
        /*0010*/ 	.word	0x00000000
	.align		4
        /*0014*/ 	.word	0xfffffffe
	.align		4
        /*0018*/ 	.word	0x00000000
	.align		4
        /*001c*/ 	.word	0xfffffffd
	.align		4
        /*0020*/ 	.word	0x00000000
	.align		4
        /*0024*/ 	.word	0xfffffffc


//--------------------- .nv.constant4             --------------------------
	.section	.nv.constant4,"a",@progbits
	.align	8
	.align		8
.nv.constant4:
        /*0000*/ 	.dword	vprintf
	.align		8
        /*0008*/ 	.dword	$str


//--------------------- .text._Z18merge2SortedLists1PiS_S_ii --------------------------
	.section	.text._Z18merge2SortedLists1PiS_S_ii,"ax",@progbits
	.align	128
        .global         _Z18merge2SortedLists1PiS_S_ii
        .type           _Z18merge2SortedLists1PiS_S_ii,@function
        .size           _Z18merge2SortedLists1PiS_S_ii,(.L_x_10 - _Z18merge2SortedLists1PiS_S_ii)
        .other          _Z18merge2SortedLists1PiS_S_ii,@"STO_CUDA_ENTRY STV_DEFAULT"
_Z18merge2SortedLists1PiS_S_ii:
.text._Z18merge2SortedLists1PiS_S_ii:
[----:B------:R-:W0:Y:S01]  /*0000*/  LDC R1, c[0x0][0x37c] ;  /* 0x0000df00ff017b82 */ /* 0x000e220000000800 */
[----:B------:R-:W1:Y:S01]  /*0010*/  S2R R2, SR_CTAID.X ;  /* 0x0000000000027919 */ /* 0x000e620000002500 */
[----:B------:R-:W2:Y:S01]  /*0020*/  LDCU UR6, c[0x0][0x2fc] ;  /* 0x00005f80ff0677ac */ /* 0x000ea20008000800 */
[----:B0-----:R-:W-:Y:S01]  /*0030*/  VIADD R1, R1, 0xfffffff0 ;  /* 0xfffffff001017836 */ /* 0x001fe20000000000 */
[----:B------:R-:W1:Y:S01]  /*0040*/  S2R R3, SR_TID.X ;  /* 0x0000000000037919 */ /* 0x000e620000002100 */
[----:B------:R-:W0:Y:S01]  /*0050*/  LDCU.64 UR38, c[0x0][0x398] ;  /* 0x00007300ff2677ac */ /* 0x000e220008000a00 */
[----:B------:R-:W1:Y:S01]  /*0060*/  LDCU UR7, c[0x0][0x360] ;  /* 0x00006c00ff0777ac */ /* 0x000e620008000800 */
[----:B------:R-:W3:Y:S01]  /*0070*/  LDCU UR5, c[0x0][0x2f8] ;  /* 0x00005f00ff0577ac */ /* 0x000ee20008000800 */
[----:B0-----:R-:W-:Y:S01]  /*0080*/  UIADD3 UR4, UPT, UPT, UR39, UR38, URZ ;  /* 0x0000002627047290 */ /* 0x001fe2000fffe0ff */
[----:B---3--:R-:W-:Y:S01]  /*0090*/  IADD3 R6, P1, PT, R1, UR5, RZ ;  /* 0x0000000501067c10 */ /* 0x008fe2000ff3e0ff */
[----:B-1----:R-:W-:-:S04]  /*00a0*/  IMAD R2, R2, UR7, R3 ;  /* 0x0000000702027c24 */ /* 0x002fc8000f8e0203 */
[----:B--2---:R-:W-:Y:S01]  /*00b0*/  IMAD.X R7, RZ, RZ, UR6, P1 ;  /* 0x00000006ff077e24 */ /* 0x004fe200088e06ff */
[----:B------:R-:W-:-:S13]  /*00c0*/  ISETP.GE.AND P0, PT, R2, UR4, PT ;  /* 0x0000000402007c0c */ /* 0x000fda000bf06270 */
[----:B------:R-:W-:Y:S05]  /*00d0*/  @P0 EXIT ;  /* 0x000000000000094d */ /* 0x000fea0003800000 */
[----:B------:R-:W-:Y:S01]  /*00e0*/  ISETP.GE.AND P0, PT, R2, UR38, PT ;  /* 0x0000002602007c0c */ /* 0x000fe2000bf06270 */
[----:B------:R-:W0:-:S12]  /*00f0*/  LDCU.64 UR36, c[0x0][0x358] ;  /* 0x00006b00ff2477ac */ /* 0x000e180008000a00 */
[----:B------:R-:W-:Y:S05]  /*0100*/  @P0 BRA `(.L_x_0) ;  /* 0x0000000000b00947 */ /* 0x000fea0003800000 */
[----:B------:R-:W1:Y:S02]  /*0110*/  LDC.64 R8, c[0x0][0x380] ;  /* 0x0000e000ff087b82 */ /* 0x000e640000000a00 */
[----:B-1----:R-:W-:-:S05]  /*0120*/  IMAD.WIDE R8, R2, 0x4, R8 ;  /* 0x0000000402087825 */ /* 0x002fca00078e0208 */
[----:B0-----:R0:W5:Y:S01]  /*0130*/  LDG.E R0, desc[UR36][R8.64] ;  /* 0x0000002408007981 */ /* 0x001162000c1e1900 */
[----:B------:R-:W-:Y:S01]  /*0140*/  UISETP.GE.AND UP0, UPT, UR39, 0x1, UPT ;  /* 0x000000012700788c */ /* 0x000fe2000bf06270 */
[----:B------:R-:W-:-:S08]  /*0150*/  HFMA2 R3, -RZ, RZ, 0, 0 ;  /* 0x00000000ff037431 */ /* 0x000fd000000001ff */
[----:B0-----:R-:W-:Y:S05]  /*0160*/  BRA.U !UP0, `(.L_x_1) ;  /* 0x00000001085c7547 */ /* 0x001fea000b800000 */
[----:B------:R-:W0:Y:S01]  /*0170*/  LDC.64 R10, c[0x0][0x388] ;  /* 0x0000e200ff0a7b82 */ /* 0x000e220000000a00 */
[----:B------:R-:W-:Y:S01]  /*0180*/  UIADD3 UR4, UPT, UPT, UR39, -0x1, URZ ;  /* 0xffffffff27047890 */ /* 0x000fe2000fffe0ff */
[----:B------:R-:W-:Y:S01]  /*0190*/  BSSY.RECONVERGENT B0, `(.L_x_1) ;  /* 0x0000014000007945 */ /* 0x000fe20003800200 */
[----:B------:R-:W-:-:S04]  /*01a0*/  IMAD.MOV.U32 R4, RZ, RZ, RZ ;  /* 0x000000ffff047224 */ /* 0x000fc800078e00ff */
[----:B------:R-:W-:-:S07]  /*01b0*/  IMAD.U32 R3, RZ, RZ, UR4 ;  /* 0x00000004ff037e24 */ /* 0x000fce000f8e00ff */
.L_x_3:
[----:B------:R-:W-:Y:S01]  /*01c0*/  MOV R13, R3 ;  /* 0x00000003000d7202 */ /* 0x000fe20000000f00 */
[----:B------:R-:W-:-:S04]  /*01d0*/  IMAD.MOV.U32 R12, RZ, RZ, R4 ;  /* 0x000000ffff0c7224 */ /* 0x000fc800078e0004 */
[----:B------:R-:W-:-:S05]  /*01e0*/  IMAD.IADD R3, R13, 0x1, -R12 ;  /* 0x000000010d037824 */ /* 0x000fca00078e0a0c */
[----:B------:R-:W-:-:S04]  /*01f0*/  LEA.HI R3, R3, R3, RZ, 0x1 ;  /* 0x0000000303037211 */ /* 0x000fc800078f08ff */
[----:B------:R-:W-:-:S05]  /*0200*/  LEA.HI.SX32 R3, R3, R12, 0x1f ;  /* 0x0000000c03037211 */ /* 0x000fca00078ffaff */
[----:B0-----:R-:W-:-:S06]  /*0210*/  IMAD.WIDE R4, R3, 0x4, R10 ;  /* 0x0000000403047825 */ /* 0x001fcc00078e020a */
[----:B------:R-:W2:Y:S02]  /*0220*/  LDG.E R5, desc[UR36][R4.64] ;  /* 0x0000002404057981 */ /* 0x000ea4000c1e1900 */
[----:B--2--5:R-:W-:-:S13]  /*0230*/  ISETP.NE.AND P0, PT, R5, R0, PT ;  /* 0x000000000500720c */ /* 0x024fda0003f05270 */
[----:B------:R-:W-:Y:S05]  /*0240*/  @!P0 BRA `(.L_x_2) ;  /* 0x0000000000208947 */ /* 0x000fea0003800000 */
[----:B------:R-:W-:-:S13]  /*0250*/  ISETP.GE.AND P0, PT, R5, R0, PT ;  /* 0x000000000500720c */ /* 0x000fda0003f06270 */
[C---:B------:R-:W-:Y:S01]  /*0260*/  @P0 VIADD R13, R3.reuse, 0xffffffff ;  /* 0xffffffff030d0836 */ /* 0x040fe20000000000 */
[----:B------:R-:W-:-:S03]  /*0270*/  @!P0 IADD3 R12, PT, PT, R3, 0x1, RZ ;  /* 0x00000001030c8810 */ /* 0x000fc60007ffe0ff */
[----:B------:R-:W-:Y:S01]  /*0280*/  IMAD.MOV.U32 R3, RZ, RZ, R13 ;  /* 0x000000ffff037224 */ /* 0x000fe200078e000d */
[----:B------:R-:W-:Y:S02]  /*0290*/  ISETP.GT.AND P0, PT, R12, R13, PT ;  /* 0x0000000d0c00720c */ /* 0x000fe40003f04270 */
[----:B------:R-:W-:-:S11]  /*02a0*/  MOV R4, R12 ;  /* 0x0000000c00047202 */ /* 0x000fd60000000f00 */
[----:B------:R-:W-:Y:S05]  /*02b0*/  @!P0 BRA `(.L_x_3) ;  /* 0xfffffffc00c08947 */ /* 0x000fea000383ffff */
[----:B------:R-:W-:-:S07]  /*02c0*/  IMAD.MOV.U32 R3, RZ, RZ, R12 ;  /* 0x000000ffff037224 */ /* 0x000fce00078e000c */
.L_x_2:
[----:B------:R-:W-:Y:S05]  /*02d0*/  BSYNC.RECONVERGENT B0 ;  /* 0x0000000000007941 */ /* 0x000fea0003800200 */
.L_x_1:
[----:B------:R-:W0:Y:S01]  /*02e0*/  LDC.64 R10, c[0x0][0x390] ;  /* 0x0000e400ff0a7b82 */ /* 0x000e220000000a00 */
[----:B------:R-:W-:Y:S01]  /*02f0*/  IMAD.IADD R5, R2, 0x1, R3 ;  /* 0x0000000102057824 */ /* 0x000fe200078e0203 */
[----:B------:R-:W-:Y:S01]  /*0300*/  MOV R12, 0x0 ;  /* 0x00000000000c7802 */ /* 0x000fe20000000f00 */
[----:B------:R-:W1:Y:S02]  /*0310*/  LDCU.64 UR4, c[0x4][0x8] ;  /* 0x01000100ff0477ac */ /* 0x000e640008000a00 */
[----:B0-----:R-:W-:-:S05]  /*0320*/  IMAD.WIDE R10, R5, 0x4, R10 ;  /* 0x00000004050a7825 */ /* 0x001fca00078e020a */
[----:B-----5:R0:W-:Y:S04]  /*0330*/  STG.E desc[UR36][R10.64], R0 ;  /* 0x000000000a007986 */ /* 0x0201e8000c101924 */
[----:B------:R-:W2:Y:S01]  /*0340*/  LDG.E R8, desc[UR36][R8.64] ;  /* 0x0000002408087981 */ /* 0x000ea2000c1e1900 */
[----:B------:R-:W3:Y:S01]  /*0350*/  LDC.64 R12, c[0x4][R12] ;  /* 0x010000000c0c7b82 */ /* 0x000ee20000000a00 */
[----:B-1----:R-:W-:Y:S01]  /*0360*/  MOV R4, UR4 ;  /* 0x0000000400047c02 */ /* 0x002fe20008000f00 */
[----:B------:R-:W-:Y:S01]  /*0370*/  IMAD.U32 R5, RZ, RZ, UR5 ;  /* 0x00000005ff057e24 */ /* 0x000fe2000f8e00ff */
[----:B------:R0:W-:Y:S04]  /*0380*/  STL.64 [R1], R2 ;  /* 0x0000000201007387 */ /* 0x0001e80000100a00 */
[----:B--23--:R0:W-:Y:S02]  /*0390*/  STL [R1+0x8], R8 ;  /* 0x0000080801007387 */ /* 0x00c1e40000100800 */
[----:B------:R-:W-:-:S07]  /*03a0*/  LEPC R20, `(.L_x_4) ;  /* 0x000000001014794e */ /* 0x000fce0000000000 */
[----:B0-----:R-:W-:Y:S05]  /*03b0*/  CALL.ABS.NOINC R12 ;  /* 0x000000000c007343 */ /* 0x001fea0003c00000 */
.L_x_4:
[----:B------:R-:W-:Y:S05]  /*03c0*/  EXIT ;  /* 0x000000000000794d */ /* 0x000fea0003800000 */
.L_x_0:
[----:B------:R-:W1:Y:S01]  /*03d0*/  LDC.64 R8, c[0x0][0x388] ;  /* 0x0000e200ff087b82 */ /* 0x000e620000000a00 */
[----:B------:R-:W-:-:S04]  /*03e0*/  VIADD R2, R2, -UR38 ;  /* 0x8000002602027c36 */ /* 0x000fc80008000000 */
        /* <DEDUP_REMOVED lines=10> */
.L_x_7:
[----:B------:R-:W-:Y:S01]  /*0490*/  IMAD.MOV.U32 R12, RZ, RZ, R4 ;  /* 0x000000ffff0c7224 */ /* 0x000fe200078e0004 */
[----:B------:R-:W-:-:S04]  /*04a0*/  MOV R13, R3 ;  /* 0x00000003000d7202 */ /* 0x000fc80000000f00 */
[----:B------:R-:W-:-:S04]  /*04b0*/  IADD3 R3, PT, PT, -R12, R13, RZ ;  /* 0x0000000d0c037210 */ /* 0x000fc80007ffe1ff */
[----:B------:R-:W-:-:S04]  /*04c0*/  LEA.HI R3, R3, R3, RZ, 0x1 ;  /* 0x0000000303037211 */ /* 0x000fc800078f08ff */
[----:B------:R-:W-:-:S05]  /*04d0*/  LEA.HI.SX32 R3, R3, R12, 0x1f ;  /* 0x0000000c03037211 */ /* 0x000fca00078ffaff */
[----:B0-----:R-:W-:-:S06]  /*04e0*/  IMAD.WIDE R4, R3, 0x4, R10 ;  /* 0x0000000403047825 */ /* 0x001fcc00078e020a */
[----:B------:R-:W2:Y:S02]  /*04f0*/  LDG.E R5, desc[UR36][R4.64] ;  /* 0x0000002404057981 */ /* 0x000ea4000c1e1900 */
[----:B--2--5:R-:W-:-:S13]  /*0500*/  ISETP.NE.AND P0, PT, R5, R0, PT ;  /* 0x000000000500720c */ /* 0x024fda0003f05270 */
[----:B------:R-:W-:Y:S05]  /*0510*/  @!P0 BRA `(.L_x_6) ;  /* 0x0000000000208947 */ /* 0x000fea0003800000 */
[----:B------:R-:W-:-:S13]  /*0520*/  ISETP.GE.AND P0, PT, R5, R0, PT ;  /* 0x000000000500720c */ /* 0x000fda0003f06270 */
[C---:B------:R-:W-:Y:S01]  /*0530*/  @!P0 VIADD R12, R3.reuse, 0x1 ;  /* 0x00000001030c8836 */ /* 0x040fe20000000000 */
[----:B------:R-:W-:-:S04]  /*0540*/  @P0 IADD3 R13, PT, PT, R3, -0x1, RZ ;  /* 0xffffffff030d0810 */ /* 0x000fc80007ffe0ff */
[----:B------:R-:W-:Y:S01]  /*0550*/  ISETP.GT.AND P0, PT, R12, R13, PT ;  /* 0x0000000d0c00720c */ /* 0x000fe20003f04270 */
[----:B------:R-:W-:Y:S01]  /*0560*/  IMAD.MOV.U32 R3, RZ, RZ, R13 ;  /* 0x000000ffff037224 */ /* 0x000fe200078e000d */
[----:B------:R-:W-:-:S11]  /*0570*/  MOV R4, R12 ;  /* 0x0000000c00047202 */ /* 0x000fd60000000f00 */
[----:B------:R-:W-:Y:S05]  /*0580*/  @!P0 BRA `(.L_x_7) ;  /* 0xfffffffc00c08947 */ /* 0x000fea000383ffff */
[----:B------:R-:W-:-:S07]  /*0590*/  IMAD.MOV.U32 R3, RZ, RZ, R12 ;  /* 0x000000ffff037224 */ /* 0x000fce00078e000c */
.L_x_6:
[----:B------:R-:W-:Y:S05]  /*05a0*/  BSYNC.RECONVERGENT B0 ;  /* 0x0000000000007941 */ /* 0x000fea0003800200 */
.L_x_5:
[----:B------:R-:W0:Y:S01]  /*05b0*/  LDC.64 R10, c[0x0][0x390] ;  /* 0x0000e400ff0a7b82 */ /* 0x000e220000000a00 */
[----:B------:R-:W-:Y:S01]  /*05c0*/  IADD3 R5, PT, PT, R2, R3, RZ ;  /* 0x0000000302057210 */ /* 0x000fe20007ffe0ff */
[----:B------:R-:W1:Y:S04]  /*05d0*/  LDCU.64 UR4, c[0x4][0x8] ;  /* 0x01000100ff0477ac */ /* 0x000e680008000a00 */
[----:B0-----:R-:W-:-:S05]  /*05e0*/  IMAD.WIDE R10, R5, 0x4, R10 ;  /* 0x00000004050a7825 */ /* 0x001fca00078e020a */
[----:B-----5:R0:W-:Y:S04]  /*05f0*/  STG.E desc[UR36][R10.64], R0 ;  /* 0x000000000a007986 */ /* 0x0201e8000c101924 */
[----:B------:R-:W2:Y:S01]  /*0600*/  LDG.E R8, desc[UR36][R8.64] ;  /* 0x0000002408087981 */ /* 0x000ea2000c1e1900 */
[----:B------:R-:W-:Y:S01]  /*0610*/  MOV R12, 0x0 ;  /* 0x00000000000c7802 */ /* 0x000fe20000000f00 */
[----:B-1----:R-:W-:Y:S01]  /*0620*/  IMAD.U32 R4, RZ, RZ, UR4 ;  /* 0x00000004ff047e24 */ /* 0x002fe2000f8e00ff */
[----:B------:R-:W-:Y:S01]  /*0630*/  MOV R5, UR5 ;  /* 0x0000000500057c02 */ /* 0x000fe20008000f00 */
[----:B------:R0:W-:Y:S03]  /*0640*/  STL.64 [R1], R2 ;  /* 0x0000000201007387 */ /* 0x0001e60000100a00 */
[----:B------:R-:W1:Y:S02]  /*0650*/  LDC.64 R12, c[0x4][R12] ;  /* 0x010000000c0c7b82 */ /* 0x000e640000000a00 */
[----:B-12---:R0:W-:Y:S02]  /*0660*/  STL [R1+0x8], R8 ;  /* 0x0000080801007387 */ /* 0x0061e40000100800 */
[----:B------:R-:W-:-:S07]  /*0670*/  LEPC R20, `(.L_x_8) ;  /* 0x000000001014794e */ /* 0x000fce0000000000 */
[----:B0-----:R-:W-:Y:S05]  /*0680*/  CALL.ABS.NOINC R12 ;  /* 0x000000000c007343 */ /* 0x001fea0003c00000 */
.L_x_8:
[----:B------:R-:W-:Y:S05]  /*0690*/  EXIT ;  /* 0x000000000000794d */ /* 0x000fea0003800000 */
.L_x_9:
[----:B------:R-:W-:-:S00]  /*06a0*/  BRA `(.L_x_9) ;  /* 0xfffffffc00fc7947 */ /* 0x000fc0000383ffff */
[----:B------:R-:W-:-:S00]  /*06b0*/  NOP ;  /* 0x0000000000007918 */ /* 0x000fc00000000000 */
        /* <DEDUP_REMOVED lines=12> */
.L_x_10:


//--------------------- .nv.global.init           --------------------------
	.section	.nv.global.init,"aw",@progbits
.nv.global.init:
	.type		$str,@object
	.size		$str,(.L_0 - $str)
$str:
        /*0000*/ 	.byte	0x49, 0x64, 0x78, 0x20, 0x3d, 0x20, 0x25, 0x64, 0x2c, 0x20, 0x6f, 0x74, 0x68, 0x65, 0x72, 0x49
        /*0010*/ 	.byte	0x64, 0x78, 0x20, 0x3d, 0x20, 0x25, 0x64, 0x20, 0x66, 0x6f, 0x72, 0x20, 0x65, 0x6c, 0x65, 0x6d
        /*0020*/ 	.byte	0x65, 0x6e, 0x74, 0x20, 0x25, 0x64, 0x20, 0x0a, 0x00
.L_0:


//--------------------- .nv.shared.reserved.0     --------------------------
	.section	.nv.shared.reserved.0,"aw",@nobits
	.weak		__nv_reservedSMEM_offset_0_alias
	.size		__nv_reservedSMEM_offset_0_alias, 0, 64
	.other		__nv_reservedSMEM_offset_0_alias,@"STO_CUDA_RESERVED_SHARED STV_DEFAULT"
__nv_reservedSMEM_offset_0_alias:
	.zero		0
	.zero		64


//--------------------- .nv.constant0._Z18merge2SortedLists1PiS_S_ii --------------------------
	.section	.nv.constant0._Z18merge2SortedLists1PiS_S_ii,"a",@progbits
	.sectionflags	@""
	.align	4
.nv.constant0._Z18merge2SortedLists1PiS_S_ii:
	.zero		928


//--------------------- SYMBOLS --------------------------

	.type		.nv.reservedSmem.offset0,@object
	.size		.nv.reservedSmem.offset0,0x4
	.type		vprintf,@function
